//
// Generated by NVIDIA NVVM Compiler
//
// Compiler Build ID: CL-36424714
// Cuda compilation tools, release 13.0, V13.0.88
// Based on NVVM 20.0.0
//

.version 9.0
.target sm_100
.address_size 64

	// .globl	_Z13test_sm_countPfi
.extern .shared .align 16 .b8 s[];

.visible .entry _Z13test_sm_countPfi(
	.param .u64 .ptr .align 1 _Z13test_sm_countPfi_param_0,
	.param .u32 _Z13test_sm_countPfi_param_1
)
{
	.reg .pred 	%p<4>;
	.reg .b32 	%r<11>;
	.reg .b32 	%f<16>;
	.reg .b64 	%rd<3>;

	ld.param.u64 	%rd1, [_Z13test_sm_countPfi_param_0];
	ld.param.u32 	%r4, [_Z13test_sm_countPfi_param_1];
	setp.lt.s32 	%p1, %r4, 2;
	mov.f32 	%f15, 0f40000000;
	mov.f32 	%f14, 0f3F800000;
	@%p1 bra 	$L__BB0_3;
	neg.s32 	%r10, %r4;
	mov.f32 	%f14, 0f3F800000;
	mov.f32 	%f15, 0f40000000;
$L__BB0_2:
	.pragma "nounroll";
	add.f32 	%f14, %f14, %f15;
	add.f32 	%f15, %f15, 0f3F7FC503;
	add.s32 	%r10, %r10, 1;
	setp.ne.s32 	%p2, %r10, -1;
	@%p2 bra 	$L__BB0_2;
$L__BB0_3:
	mov.u32 	%r5, %tid.x;
	neg.s32 	%r6, %r5;
	mov.u32 	%r7, %ntid.x;
	mov.u32 	%r8, %ctaid.x;
	mul.lo.s32 	%r9, %r8, %r7;
	setp.ne.s32 	%p3, %r9, %r6;
	@%p3 bra 	$L__BB0_5;
	add.f32 	%f11, %f14, %f15;
	cvta.to.global.u64 	%rd2, %rd1;
	st.global.f32 	[%rd2], %f11;
$L__BB0_5:
	ret;

}
	// .globl	_Z17test_warps_per_smPmi
.visible .entry _Z17test_warps_per_smPmi(
	.param .u64 .ptr .align 1 _Z17test_warps_per_smPmi_param_0,
	.param .u32 _Z17test_warps_per_smPmi_param_1
)
{
	.reg .pred 	%p<5>;
	.reg .b32 	%r<11>;
	.reg .b32 	%f<2>;
	.reg .b64 	%rd<10>;

	ld.param.u64 	%rd3, [_Z17test_warps_per_smPmi_param_0];
	ld.param.u32 	%r5, [_Z17test_warps_per_smPmi_param_1];
	mov.u32 	%r1, %tid.x;
	setp.gt.u32 	%p1, %r1, 9;
	@%p1 bra 	$L__BB1_2;
	cvt.rn.f32.u32 	%f1, %r1;
	shl.b32 	%r6, %r1, 2;
	mov.u32 	%r7, s;
	add.s32 	%r8, %r7, %r6;
	st.shared.f32 	[%r8], %f1;
$L__BB1_2:
	// begin inline asm
	mov.u64 	%rd4, %clock64;
	// end inline asm
	setp.lt.s32 	%p2, %r5, 1;
	@%p2 bra 	$L__BB1_5;
	neg.s32 	%r10, %r5;
$L__BB1_4:
	.pragma "nounroll";
	bar.sync 	0;
	add.s32 	%r10, %r10, 1;
	setp.ne.s32 	%p3, %r10, 0;
	@%p3 bra 	$L__BB1_4;
$L__BB1_5:
	// begin inline asm
	mov.u64 	%rd5, %clock64;
	// end inline asm
	setp.ne.s32 	%p4, %r1, 0;
	@%p4 bra 	$L__BB1_7;
	sub.s64 	%rd6, %rd5, %rd4;
	mov.u32 	%r9, %ctaid.x;
	cvta.to.global.u64 	%rd7, %rd3;
	mul.wide.u32 	%rd8, %r9, 8;
	add.s64 	%rd9, %rd7, %rd8;
	st.global.u64 	[%rd9], %rd6;
$L__BB1_7:
	ret;

}
	// .globl	_Z22test_partitions_per_smPfPmi
.visible .entry _Z22test_partitions_per_smPfPmi(
	.param .u64 .ptr .align 1 _Z22test_partitions_per_smPfPmi_param_0,
	.param .u64 .ptr .align 1 _Z22test_partitions_per_smPfPmi_param_1,
	.param .u32 _Z22test_partitions_per_smPfPmi_param_2
)
{
	.reg .pred 	%p<4>;
	.reg .b32 	%r<7>;
	.reg .b32 	%f<64>;
	.reg .b64 	%rd<10>;

	ld.param.u64 	%rd3, [_Z22test_partitions_per_smPfPmi_param_0];
	ld.param.u64 	%rd4, [_Z22test_partitions_per_smPfPmi_param_1];
	ld.param.u32 	%r4, [_Z22test_partitions_per_smPfPmi_param_2];
	// begin inline asm
	mov.u64 	%rd5, %clock64;
	// end inline asm
	setp.lt.s32 	%p1, %r4, 1;
	mov.f32 	%f63, 0f411D47AE;
	mov.f32 	%f62, 0f410CF5C3;
	mov.f32 	%f61, 0f4001EB85;
	mov.f32 	%f60, 0f4047AE14;
	mov.f32 	%f59, 0f408C28F6;
	mov.f32 	%f58, 0f40B0A3D7;
	mov.f32 	%f57, 0f40CD1EB8;
	mov.f32 	%f56, 0f40F428F6;
	@%p1 bra 	$L__BB2_3;
	neg.s32 	%r6, %r4;
	mov.f32 	%f56, 0f40F428F6;
	mov.f32 	%f57, 0f40CD1EB8;
	mov.f32 	%f58, 0f40B0A3D7;
	mov.f32 	%f59, 0f408C28F6;
	mov.f32 	%f60, 0f4047AE14;
	mov.f32 	%f61, 0f4001EB85;
	mov.f32 	%f62, 0f410CF5C3;
	mov.f32 	%f63, 0f411D47AE;
$L__BB2_2:
	.pragma "nounroll";
	fma.rn.f32 	%f61, %f61, 0f4041EB85, 0f3F800000;
	fma.rn.f32 	%f60, %f60, 0f4083D70A, 0f3F800000;
	fma.rn.f32 	%f59, %f59, 0f40AC28F6, 0f3F800000;
	fma.rn.f32 	%f58, %f58, 0f40D0A3D7, 0f3F800000;
	fma.rn.f32 	%f57, %f57, 0f40ED1EB8, 0f3F800000;
	fma.rn.f32 	%f56, %f56, 0f410A147B, 0f3F800000;
	fma.rn.f32 	%f62, %f62, 0f411CF5C3, 0f3F800000;
	fma.rn.f32 	%f63, %f63, 0f412D47AE, 0f3F800000;
	add.s32 	%r6, %r6, 1;
	setp.ne.s32 	%p2, %r6, 0;
	@%p2 bra 	$L__BB2_2;
$L__BB2_3:
	// begin inline asm
	mov.u64 	%rd6, %clock64;
	// end inline asm
	add.f32 	%f42, %f60, %f61;
	add.f32 	%f43, %f59, %f42;
	add.f32 	%f44, %f58, %f43;
	add.f32 	%f45, %f57, %f44;
	add.f32 	%f46, %f56, %f45;
	add.f32 	%f47, %f62, %f46;
	add.f32 	%f25, %f63, %f47;
	mov.u32 	%r5, %tid.x;
	setp.ne.s32 	%p3, %r5, 0;
	@%p3 bra 	$L__BB2_5;
	sub.s64 	%rd7, %rd6, %rd5;
	cvta.to.global.u64 	%rd8, %rd4;
	st.global.u64 	[%rd8], %rd7;
	cvta.to.global.u64 	%rd9, %rd3;
	st.global.f32 	[%rd9], %f25;
$L__BB2_5:
	ret;

}


// ===== COMPILED SASS (sm_100) =====

	.target	sm_100

	.elftype	@"ET_EXEC"


//--------------------- .note.nv.tkinfo           --------------------------
	.section	.note.nv.tkinfo,"",@"SHT_NOTE"
	.sectionflags	@"SHF_NOTE_NV_TKINFO"
	.tkinfo
        /*0018*/ 	.word	0x00000002
        /*0030*/ 	.string	""
        /*0030*/ 	.string	"ptxas"
        /*0030*/ 	.string	"Cuda compilation tools, release 13.0, V13.0.88"
        /*0030*/ 	.string	"Build cuda_13.0.r13.0/compiler.36424714_0"
        /*0030*/ 	.string	"-arch sm_100 -m 64 "



//--------------------- .note.nv.cuinfo           --------------------------
	.section	.note.nv.cuinfo,"",@"SHT_NOTE"
	.sectionflags	@"SHF_NOTE_NV_CUINFO"
        /*0018*/ 	.short	0x0002
        /*001a*/ 	.short	0x0064
        /*001c*/ 	.short	0x0082
	.zero		2


//--------------------- .nv.info                  --------------------------
	.section	.nv.info,"",@"SHT_CUDA_INFO"
	.align	4


	//----- nvinfo : EIATTR_REGCOUNT
	.align		4
        /*0000*/ 	.byte	0x04, 0x2f
        /*0002*/ 	.short	(.L_1 - .L_0)
	.align		4
.L_0:
        /*0004*/ 	.word	index@(_Z13test_sm_countPfi)
        /*0008*/ 	.word	0x00000008


	//----- nvinfo : EIATTR_FRAME_SIZE
	.align		4
.L_1:
        /*000c*/ 	.byte	0x04, 0x11
        /*000e*/ 	.short	(.L_3 - .L_2)
	.align		4
.L_2:
        /*0010*/ 	.word	index@(_Z13test_sm_countPfi)
        /*0014*/ 	.word	0x00000000


	//----- nvinfo : EIATTR_REGCOUNT
	.align		4
.L_3:
        /*0018*/ 	.byte	0x04, 0x2f
        /*001a*/ 	.short	(.L_5 - .L_4)
	.align		4
.L_4:
        /*001c*/ 	.word	index@(_Z17test_warps_per_smPmi)
        /*0020*/ 	.word	0x0000000c


	//----- nvinfo : EIATTR_FRAME_SIZE
	.align		4
.L_5:
        /*0024*/ 	.byte	0x04, 0x11
        /*0026*/ 	.short	(.L_7 - .L_6)
	.align		4
.L_6:
        /*0028*/ 	.word	index@(_Z17test_warps_per_smPmi)
        /*002c*/ 	.word	0x00000000


	//----- nvinfo : EIATTR_REGCOUNT
	.align		4
.L_7:
        /*0030*/ 	.byte	0x04, 0x2f
        /*0032*/ 	.short	(.L_9 - .L_8)
	.align		4
.L_8:
        /*0034*/ 	.word	index@(_Z22test_partitions_per_smPfPmi)
        /*0038*/ 	.word	0x00000011


	//----- nvinfo : EIATTR_FRAME_SIZE
	.align		4
.L_9:
        /*003c*/ 	.byte	0x04, 0x11
        /*003e*/ 	.short	(.L_11 - .L_10)
	.align		4
.L_10:
        /*0040*/ 	.word	index@(_Z22test_partitions_per_smPfPmi)
        /*0044*/ 	.word	0x00000000


	//----- nvinfo : EIATTR_MIN_STACK_SIZE
	.align		4
.L_11:
        /*0048*/ 	.byte	0x04, 0x12
        /*004a*/ 	.short	(.L_13 - .L_12)
	.align		4
.L_12:
        /*004c*/ 	.word	index@(_Z22test_partitions_per_smPfPmi)
        /*0050*/ 	.word	0x00000000


	//----- nvinfo : EIATTR_MIN_STACK_SIZE
	.align		4
.L_13:
        /*0054*/ 	.byte	0x04, 0x12
        /*0056*/ 	.short	(.L_15 - .L_14)
	.align		4
.L_14:
        /*0058*/ 	.word	index@(_Z17test_warps_per_smPmi)
        /*005c*/ 	.word	0x00000000


	//----- nvinfo : EIATTR_MIN_STACK_SIZE
	.align		4
.L_15:
        /*0060*/ 	.byte	0x04, 0x12
        /*0062*/ 	.short	(.L_17 - .L_16)
	.align		4
.L_16:
        /*0064*/ 	.word	index@(_Z13test_sm_countPfi)
        /*0068*/ 	.word	0x00000000
.L_17:


//--------------------- .nv.compat                --------------------------
	.section	.nv.compat,"",@"SHT_CUDA_COMPAT_INFO"
	.align	4
        /*0000*/ 	.byte	0x02, 0x09, 0x00, 0x00, 0x02, 0x02, 0x01, 0x00, 0x02, 0x05, 0x05, 0x00, 0x03, 0x07, 0x01, 0x01
        /*0010*/ 	.byte	0x02, 0x03, 0x00, 0x00, 0x02, 0x06, 0x01, 0x00, 0x04, 0x0b, 0x08, 0x00, 0x09, 0x00, 0x00, 0x00
        /*0020*/ 	.byte	0x00, 0x00, 0x00, 0x00


//--------------------- .nv.info._Z22test_partitions_per_smPfPmi --------------------------
	.section	.nv.info._Z22test_partitions_per_smPfPmi,"",@"SHT_CUDA_INFO"
	.sectionflags	@""
	.align	4


	//----- nvinfo : EIATTR_CUDA_API_VERSION
	.align		4
        /*0000*/ 	.byte	0x04, 0x37
        /*0002*/ 	.short	(.L_19 - .L_18)
.L_18:
        /*0004*/ 	.word	0x00000082


	//----- nvinfo : EIATTR_KPARAM_INFO
	.align		4
.L_19:
        /*0008*/ 	.byte	0x04, 0x17
        /*000a*/ 	.short	(.L_21 - .L_20)
.L_20:
        /*000c*/ 	.word	0x00000000
        /*0010*/ 	.short	0x0002
        /*0012*/ 	.short	0x0010
        /*0014*/ 	.byte	0x00, 0xf0, 0x11, 0x00


	//----- nvinfo : EIATTR_KPARAM_INFO
	.align		4
.L_21:
        /*0018*/ 	.byte	0x04, 0x17
        /*001a*/ 	.short	(.L_23 - .L_22)
.L_22:
        /*001c*/ 	.word	0x00000000
        /*0020*/ 	.short	0x0001
        /*0022*/ 	.short	0x0008
        /*0024*/ 	.byte	0x00, 0xf5, 0x21, 0x00


	//----- nvinfo : EIATTR_KPARAM_INFO
	.align		4
.L_23:
        /*0028*/ 	.byte	0x04, 0x17
        /*002a*/ 	.short	(.L_25 - .L_24)
.L_24:
        /*002c*/ 	.word	0x00000000
        /*0030*/ 	.short	0x0000
        /*0032*/ 	.short	0x0000
        /*0034*/ 	.byte	0x00, 0xf5, 0x21, 0x00


	//----- nvinfo : EIATTR_SPARSE_MMA_MASK
	.align		4
.L_25:
        /*0038*/ 	.byte	0x03, 0x50
        /*003a*/ 	.short	0x0000


	//----- nvinfo : EIATTR_MAXREG_COUNT
	.align		4
        /*003c*/ 	.byte	0x03, 0x1b
        /*003e*/ 	.short	0x00ff


	//----- nvinfo : EIATTR_MERCURY_ISA_VERSION
	.align		4
        /*0040*/ 	.byte	0x03, 0x5f
        /*0042*/ 	.short	0x0101


	//----- nvinfo : EIATTR_VRC_CTA_INIT_COUNT
	.align		4
        /*0044*/ 	.byte	0x02, 0x4a
	.zero		1
	.zero		1


	//----- nvinfo : EIATTR_EXIT_INSTR_OFFSETS
	.align		4
        /*0048*/ 	.byte	0x04, 0x1c
        /*004a*/ 	.short	(.L_27 - .L_26)


	//   ....[0]....
.L_26:
        /*004c*/ 	.word	0x00000270


	//   ....[1]....
        /*0050*/ 	.word	0x00000340


	//----- nvinfo : EIATTR_CBANK_PARAM_SIZE
	.align		4
.L_27:
        /*0054*/ 	.byte	0x03, 0x19
        /*0056*/ 	.short	0x0014


	//----- nvinfo : EIATTR_PARAM_CBANK
	.align		4
        /*0058*/ 	.byte	0x04, 0x0a
        /*005a*/ 	.short	(.L_29 - .L_28)
	.align		4
.L_28:
        /*005c*/ 	.word	index@(.nv.constant0._Z22test_partitions_per_smPfPmi)
        /*0060*/ 	.short	0x0380
        /*0062*/ 	.short	0x0014


	//----- nvinfo : EIATTR_SW_WAR
	.align		4
.L_29:
        /*0064*/ 	.byte	0x04, 0x36
        /*0066*/ 	.short	(.L_31 - .L_30)
.L_30:
        /*0068*/ 	.word	0x00000008
.L_31:


//--------------------- .nv.info._Z17test_warps_per_smPmi --------------------------
	.section	.nv.info._Z17test_warps_per_smPmi,"",@"SHT_CUDA_INFO"
	.sectionflags	@""
	.align	4


	//----- nvinfo : EIATTR_CUDA_API_VERSION
	.align		4
        /*0000*/ 	.byte	0x04, 0x37
        /*0002*/ 	.short	(.L_33 - .L_32)
.L_32:
        /*0004*/ 	.word	0x00000082


	//----- nvinfo : EIATTR_KPARAM_INFO
	.align		4
.L_33:
        /*0008*/ 	.byte	0x04, 0x17
        /*000a*/ 	.short	(.L_35 - .L_34)
.L_34:
        /*000c*/ 	.word	0x00000000
        /*0010*/ 	.short	0x0001
        /*0012*/ 	.short	0x0008
        /*0014*/ 	.byte	0x00, 0xf0, 0x11, 0x00


	//----- nvinfo : EIATTR_KPARAM_INFO
	.align		4
.L_35:
        /*0018*/ 	.byte	0x04, 0x17
        /*001a*/ 	.short	(.L_37 - .L_36)
.L_36:
        /*001c*/ 	.word	0x00000000
        /*0020*/ 	.short	0x0000
        /*0022*/ 	.short	0x0000
        /*0024*/ 	.byte	0x00, 0xf5, 0x21, 0x00


	//----- nvinfo : EIATTR_SPARSE_MMA_MASK
	.align		4
.L_37:
        /*0028*/ 	.byte	0x03, 0x50
        /*002a*/ 	.short	0x0000


	//----- nvinfo : EIATTR_MAXREG_COUNT
	.align		4
        /*002c*/ 	.byte	0x03, 0x1b
        /*002e*/ 	.short	0x00ff


	//----- nvinfo : EIATTR_NUM_BARRIERS
	.align		4
        /*0030*/ 	.byte	0x02, 0x4c
        /*0032*/ 	.byte	0x01
	.zero		1


	//----- nvinfo : EIATTR_MERCURY_ISA_VERSION
	.align		4
        /*0034*/ 	.byte	0x03, 0x5f
        /*0036*/ 	.short	0x0101


	//----- nvinfo : EIATTR_VRC_CTA_INIT_COUNT
	.align		4
        /*0038*/ 	.byte	0x02, 0x4a
	.zero		1
	.zero		1


	//----- nvinfo : EIATTR_EXIT_INSTR_OFFSETS
	.align		4
        /*003c*/ 	.byte	0x04, 0x1c
        /*003e*/ 	.short	(.L_39 - .L_38)


	//   ....[0]....
.L_38:
        /*0040*/ 	.word	0x00000140


	//   ....[1]....
        /*0044*/ 	.word	0x000001c0


	//----- nvinfo : EIATTR_CBANK_PARAM_SIZE
	.align		4
.L_39:
        /*0048*/ 	.byte	0x03, 0x19
        /*004a*/ 	.short	0x000c


	//----- nvinfo : EIATTR_PARAM_CBANK
	.align		4
        /*004c*/ 	.byte	0x04, 0x0a
        /*004e*/ 	.short	(.L_41 - .L_40)
	.align		4
.L_40:
        /*0050*/ 	.word	index@(.nv.constant0._Z17test_warps_per_smPmi)
        /*0054*/ 	.short	0x0380
        /*0056*/ 	.short	0x000c


	//----- nvinfo : EIATTR_SW_WAR
	.align		4
.L_41:
        /*0058*/ 	.byte	0x04, 0x36
        /*005a*/ 	.short	(.L_43 - .L_42)
.L_42:
        /*005c*/ 	.word	0x00000008
.L_43:


//--------------------- .nv.info._Z13test_sm_countPfi --------------------------
	.section	.nv.info._Z13test_sm_countPfi,"",@"SHT_CUDA_INFO"
	.sectionflags	@""
	.align	4


	//----- nvinfo : EIATTR_CUDA_API_VERSION
	.align		4
        /*0000*/ 	.byte	0x04, 0x37
        /*0002*/ 	.short	(.L_45 - .L_44)
.L_44:
        /*0004*/ 	.word	0x00000082


	//----- nvinfo : EIATTR_KPARAM_INFO
	.align		4
.L_45:
        /*0008*/ 	.byte	0x04, 0x17
        /*000a*/ 	.short	(.L_47 - .L_46)
.L_46:
        /*000c*/ 	.word	0x00000000
        /*0010*/ 	.short	0x0001
        /*0012*/ 	.short	0x0008
        /*0014*/ 	.byte	0x00, 0xf0, 0x11, 0x00


	//----- nvinfo : EIATTR_KPARAM_INFO
	.align		4
.L_47:
        /*0018*/ 	.byte	0x04, 0x17
        /*001a*/ 	.short	(.L_49 - .L_48)
.L_48:
        /*001c*/ 	.word	0x00000000
        /*0020*/ 	.short	0x0000
        /*0022*/ 	.short	0x0000
        /*0024*/ 	.byte	0x00, 0xf5, 0x21, 0x00


	//----- nvinfo : EIATTR_SPARSE_MMA_MASK
	.align		4
.L_49:
        /*0028*/ 	.byte	0x03, 0x50
        /*002a*/ 	.short	0x0000


	//----- nvinfo : EIATTR_MAXREG_COUNT
	.align		4
        /*002c*/ 	.byte	0x03, 0x1b
        /*002e*/ 	.short	0x00ff


	//----- nvinfo : EIATTR_MERCURY_ISA_VERSION
	.align		4
        /*0030*/ 	.byte	0x03, 0x5f
        /*0032*/ 	.short	0x0101


	//----- nvinfo : EIATTR_VRC_CTA_INIT_COUNT
	.align		4
        /*0034*/ 	.byte	0x02, 0x4a
	.zero		1
	.zero		1


	//----- nvinfo : EIATTR_EXIT_INSTR_OFFSETS
	.align		4
        /*0038*/ 	.byte	0x04, 0x1c
        /*003a*/ 	.short	(.L_51 - .L_50)


	//   ....[0]....
.L_50:
        /*003c*/ 	.word	0x00000140


	//   ....[1]....
        /*0040*/ 	.word	0x00000190


	//----- nvinfo : EIATTR_CBANK_PARAM_SIZE
	.align		4
.L_51:
        /*0044*/ 	.byte	0x03, 0x19
        /*0046*/ 	.short	0x000c


	//----- nvinfo : EIATTR_PARAM_CBANK
	.align		4
        /*0048*/ 	.byte	0x04, 0x0a
        /*004a*/ 	.short	(.L_53 - .L_52)
	.align		4
.L_52:
        /*004c*/ 	.word	index@(.nv.constant0._Z13test_sm_countPfi)
        /*0050*/ 	.short	0x0380
        /*0052*/ 	.short	0x000c


	//----- nvinfo : EIATTR_SW_WAR
	.align		4
.L_53:
        /*0054*/ 	.byte	0x04, 0x36
        /*0056*/ 	.short	(.L_55 - .L_54)
.L_54:
        /*0058*/ 	.word	0x00000008
.L_55:


//--------------------- .nv.callgraph             --------------------------
	.section	.nv.callgraph,"",@"SHT_CUDA_CALLGRAPH"
	.align	4
	.sectionentsize	8
	.align		4
        /*0000*/ 	.word	0x00000000
	.align		4
        /*0004*/ 	.word	0xffffffff
	.align		4
        /*0008*/ 	.word	0x00000000
	.align		4
        /*000c*/ 	.word	0xfffffffe
	.align		4
        /*0010*/ 	.word	0x00000000
	.align		4
        /*0014*/ 	.word	0xfffffffd
	.align		4
        /*0018*/ 	.word	0x00000000
	.align		4
        /*001c*/ 	.word	0xfffffffc


//--------------------- .text._Z22test_partitions_per_smPfPmi --------------------------
	.section	.text._Z22test_partitions_per_smPfPmi,"ax",@progbits
	.align	128
        .global         _Z22test_partitions_per_smPfPmi
        .type           _Z22test_partitions_per_smPfPmi,@function
        .size           _Z22test_partitions_per_smPfPmi,(.L_x_9 - _Z22test_partitions_per_smPfPmi)
        .other          _Z22test_partitions_per_smPfPmi,@"STO_CUDA_ENTRY STV_DEFAULT"
_Z22test_partitions_per_smPfPmi:
.text._Z22test_partitions_per_smPfPmi:
[----:B------:R-:W-:Y:S01]  /*0000*/  LDC R1, c[0x0][0x37c] ;  /* 0x0000df00ff017b82 */ /* 0x000fe20000000800 */
[----:B------:R-:W-:Y:S01]  /*0010*/  CS2R R4, SR_CLOCKLO ;  /* 0x0000000000047805 */ /* 0x000fe20000015000 */
[----:B------:R-:W0:Y:S01]  /*0020*/  LDCU UR4, c[0x0][0x390] ;  /* 0x00007200ff0477ac */ /* 0x000e220008000800 */
[----:B------:R-:W-:Y:S01]  /*0030*/  HFMA2 R0, -RZ, RZ, 2.556640625, 7.6796875 ;  /* 0x411d47aeff007431 */ /* 0x000fe200000001ff */
[----:B------:R-:W-:Y:S01]  /*0040*/  MOV R10, 0x410cf5c3 ;  /* 0x410cf5c3000a7802 */ /* 0x000fe20000000f00 */
[----:B------:R-:W-:Y:S01]  /*0050*/  HFMA2 R6, -RZ, RZ, 2.001953125, -3850 ;  /* 0x4001eb85ff067431 */ /* 0x000fe200000001ff */
[----:B------:R-:W-:Y:S01]  /*0060*/  MOV R7, 0x4047ae14 ;  /* 0x4047ae1400077802 */ /* 0x000fe20000000f00 */
[----:B------:R-:W-:Y:S02]  /*0070*/  HFMA2 R8, -RZ, RZ, 2.2734375, 0.03875732421875 ;  /* 0x408c28f6ff087431 */ /* 0x000fe400000001ff */
[----:B------:R-:W-:Y:S02]  /*0080*/  IMAD.MOV.U32 R11, RZ, RZ, 0x40b0a3d7 ;  /* 0x40b0a3d7ff0b7424 */ /* 0x000fe400078e00ff */
[----:B------:R-:W-:Y:S01]  /*0090*/  HFMA2 R13, -RZ, RZ, 2.4765625, 0.03875732421875 ;  /* 0x40f428f6ff0d7431 */ /* 0x000fe200000001ff */
[----:B------:R-:W-:Y:S01]  /*00a0*/  MOV R12, 0x40cd1eb8 ;  /* 0x40cd1eb8000c7802 */ /* 0x000fe20000000f00 */
[----:B0-----:R-:W-:-:S09]  /*00b0*/  UISETP.GE.AND UP0, UPT, UR4, 0x1, UPT ;  /* 0x000000010400788c */ /* 0x001fd2000bf06270 */
[----:B------:R-:W-:Y:S05]  /*00c0*/  BRA.U !UP0, `(.L_x_0) ;  /* 0x0000000108547547 */ /* 0x000fea000b800000 */
[----:B------:R-:W-:Y:S01]  /*00d0*/  MOV R13, 0x40f428f6 ;  /* 0x40f428f6000d7802 */ /* 0x000fe20000000f00 */
[----:B------:R-:W-:Y:S01]  /*00e0*/  IMAD.MOV.U32 R12, RZ, RZ, 0x40cd1eb8 ;  /* 0x40cd1eb8ff0c7424 */ /* 0x000fe200078e00ff */
[----:B------:R-:W-:Y:S01]  /*00f0*/  MOV R11, 0x40b0a3d7 ;  /* 0x40b0a3d7000b7802 */ /* 0x000fe20000000f00 */
[----:B------:R-:W-:Y:S01]  /*0100*/  IMAD.MOV.U32 R6, RZ, RZ, 0x4001eb85 ;  /* 0x4001eb85ff067424 */ /* 0x000fe200078e00ff */
[----:B------:R-:W-:Y:S01]  /*0110*/  MOV R8, 0x408c28f6 ;  /* 0x408c28f600087802 */ /* 0x000fe20000000f00 */
[----:B------:R-:W-:Y:S01]  /*0120*/  UIADD3 UR4, UPT, UPT, -UR4, URZ, URZ ;  /* 0x000000ff04047290 */ /* 0x000fe2000fffe1ff */
[----:B------:R-:W-:Y:S02]  /*0130*/  MOV R7, 0x4047ae14 ;  /* 0x4047ae1400077802 */ /* 0x000fe40000000f00 */
[----:B------:R-:W-:Y:S02]  /*0140*/  MOV R10, 0x410cf5c3 ;  /* 0x410cf5c3000a7802 */ /* 0x000fe40000000f00 */
[----:B------:R-:W-:-:S02]  /*0150*/  MOV R0, 0x411d47ae ;  /* 0x411d47ae00007802 */ /* 0x000fc40000000f00 */
[----:B------:R-:W-:-:S07]  /*0160*/  MOV R3, 0x3f800000 ;  /* 0x3f80000000037802 */ /* 0x000fce0000000f00 */
.L_x_1:
[----:B------:R-:W-:Y:S01]  /*0170*/  UIADD3 UR4, UPT, UPT, UR4, 0x1, URZ ;  /* 0x0000000104047890 */ /* 0x000fe2000fffe0ff */
[--C-:B------:R-:W-:Y:S01]  /*0180*/  FFMA R6, R6, 3.0299999713897705078, R3.reuse ;  /* 0x4041eb8506067823 */ /* 0x100fe20000000003 */
[--C-:B------:R-:W-:Y:S01]  /*0190*/  FFMA R7, R7, 4.1199998855590820312, R3.reuse ;  /* 0x4083d70a07077823 */ /* 0x100fe20000000003 */
[--C-:B------:R-:W-:Y:S01]  /*01a0*/  FFMA R8, R8, 5.3800001144409179688, R3.reuse ;  /* 0x40ac28f608087823 */ /* 0x100fe20000000003 */
[----:B------:R-:W-:Y:S01]  /*01b0*/  UISETP.NE.AND UP0, UPT, UR4, URZ, UPT ;  /* 0x000000ff0400728c */ /* 0x000fe2000bf05270 */
[--C-:B------:R-:W-:Y:S01]  /*01c0*/  FFMA R11, R11, 6.5199999809265136719, R3.reuse ;  /* 0x40d0a3d70b0b7823 */ /* 0x100fe20000000003 */
[--C-:B------:R-:W-:Y:S01]  /*01d0*/  FFMA R12, R12, 7.409999847412109375, R3.reuse ;  /* 0x40ed1eb80c0c7823 */ /* 0x100fe20000000003 */
[--C-:B------:R-:W-:Y:S01]  /*01e0*/  FFMA R13, R13, 8.6300001144409179688, R3.reuse ;  /* 0x410a147b0d0d7823 */ /* 0x100fe20000000003 */
[--C-:B------:R-:W-:Y:S01]  /*01f0*/  FFMA R10, R10, 9.8100004196166992188, R3.reuse ;  /* 0x411cf5c30a0a7823 */ /* 0x100fe20000000003 */
[----:B------:R-:W-:-:S04]  /*0200*/  FFMA R0, R0, 10.829999923706054688, R3 ;  /* 0x412d47ae00007823 */ /* 0x000fc80000000003 */
[----:B------:R-:W-:Y:S05]  /*0210*/  BRA.U UP0, `(.L_x_1) ;  /* 0xfffffffd00d47547 */ /* 0x000fea000b83ffff */
.L_x_0:
[----:B------:R-:W-:Y:S01]  /*0220*/  CS2R R2, SR_CLOCKLO ;  /* 0x0000000000027805 */ /* 0x000fe20000015000 */
[----:B------:R-:W0:Y:S01]  /*0230*/  S2R R9, SR_TID.X ;  /* 0x0000000000097919 */ /* 0x000e220000002100 */
[----:B------:R-:W-:-:S04]  /*0240*/  FADD R7, R7, R6 ;  /* 0x0000000607077221 */ /* 0x000fc80000000000 */
[----:B------:R-:W-:Y:S01]  /*0250*/  FADD R14, R7, R8 ;  /* 0x00000008070e7221 */ /* 0x000fe20000000000 */
[----:B0-----:R-:W-:-:S13]  /*0260*/  ISETP.NE.AND P0, PT, R9, RZ, PT ;  /* 0x000000ff0900720c */ /* 0x001fda0003f05270 */
[----:B------:R-:W-:Y:S05]  /*0270*/  @P0 EXIT ;  /* 0x000000000000094d */ /* 0x000fea0003800000 */
[----:B------:R-:W0:Y:S01]  /*0280*/  LDC.64 R6, c[0x0][0x388] ;  /* 0x0000e200ff067b82 */ /* 0x000e220000000a00 */
[----:B------:R-:W-:Y:S01]  /*0290*/  FADD R11, R14, R11 ;  /* 0x0000000b0e0b7221 */ /* 0x000fe20000000000 */
[----:B------:R-:W0:Y:S01]  /*02a0*/  LDCU.64 UR4, c[0x0][0x358] ;  /* 0x00006b00ff0477ac */ /* 0x000e220008000a00 */
[----:B------:R-:W-:Y:S02]  /*02b0*/  IADD3 R2, P0, PT, -R4, R2, RZ ;  /* 0x0000000204027210 */ /* 0x000fe40007f1e1ff */
[----:B------:R-:W-:Y:S02]  /*02c0*/  FADD R12, R11, R12 ;  /* 0x0000000c0b0c7221 */ /* 0x000fe40000000000 */
[----:B------:R-:W-:Y:S01]  /*02d0*/  IADD3.X R3, PT, PT, ~R5, R3, RZ, P0, !PT ;  /* 0x0000000305037210 */ /* 0x000fe200007fe5ff */
[----:B------:R-:W1:Y:S01]  /*02e0*/  LDC.64 R8, c[0x0][0x380] ;  /* 0x0000e000ff087b82 */ /* 0x000e620000000a00 */
[----:B------:R-:W-:-:S04]  /*02f0*/  FADD R13, R12, R13 ;  /* 0x0000000d0c0d7221 */ /* 0x000fc80000000000 */
[----:B------:R-:W-:-:S04]  /*0300*/  FADD R13, R13, R10 ;  /* 0x0000000a0d0d7221 */ /* 0x000fc80000000000 */
[----:B------:R-:W-:Y:S01]  /*0310*/  FADD R13, R13, R0 ;  /* 0x000000000d0d7221 */ /* 0x000fe20000000000 */
[----:B0-----:R-:W-:Y:S04]  /*0320*/  STG.E.64 desc[UR4][R6.64], R2 ;  /* 0x0000000206007986 */ /* 0x001fe8000c101b04 */
[----:B-1----:R-:W-:Y:S01]  /*0330*/  STG.E desc[UR4][R8.64], R13 ;  /* 0x0000000d08007986 */ /* 0x002fe2000c101904 */
[----:B------:R-:W-:Y:S05]  /*0340*/  EXIT ;  /* 0x000000000000794d */ /* 0x000fea0003800000 */
.L_x_2:
[----:B------:R-:W-:-:S00]  /*0350*/  BRA `(.L_x_2) ;  /* 0xfffffffc00fc7947 */ /* 0x000fc0000383ffff */
[----:B------:R-:W-:-:S00]  /*0360*/  NOP ;  /* 0x0000000000007918 */ /* 0x000fc00000000000 */
        /* <DEDUP_REMOVED lines=9> */
.L_x_9:


//--------------------- .text._Z17test_warps_per_smPmi --------------------------
	.section	.text._Z17test_warps_per_smPmi,"ax",@progbits
	.align	128
        .global         _Z17test_warps_per_smPmi
        .type           _Z17test_warps_per_smPmi,@function
        .size           _Z17test_warps_per_smPmi,(.L_x_10 - _Z17test_warps_per_smPmi)
        .other          _Z17test_warps_per_smPmi,@"STO_CUDA_ENTRY STV_DEFAULT"
_Z17test_warps_per_smPmi:
.text._Z17test_warps_per_smPmi:
[----:B------:R-:W-:Y:S01]  /*0000*/  LDC R1, c[0x0][0x37c] ;  /* 0x0000df00ff017b82 */ /* 0x000fe20000000800 */
[----:B------:R-:W0:Y:S02]  /*0010*/  S2R R7, SR_TID.X ;  /* 0x0000000000077919 */ /* 0x000e240000002100 */
[----:B0-----:R-:W-:-:S13]  /*0020*/  ISETP.GT.U32.AND P0, PT, R7, 0x9, PT ;  /* 0x000000090700780c */ /* 0x001fda0003f04070 */
[----:B------:R-:W0:Y:S01]  /*0030*/  @!P0 S2R R3, SR_CgaCtaId ;  /* 0x0000000000038919 */ /* 0x000e220000008800 */
[----:B------:R-:W-:-:S04]  /*0040*/  @!P0 MOV R0, 0x400 ;  /* 0x0000040000008802 */ /* 0x000fc80000000f00 */
[----:B0-----:R-:W-:Y:S02]  /*0050*/  @!P0 LEA R2, R3, R0, 0x18 ;  /* 0x0000000003028211 */ /* 0x001fe400078ec0ff */
[----:B------:R-:W-:-:S03]  /*0060*/  @!P0 I2FP.F32.U32 R0, R7 ;  /* 0x0000000700008245 */ /* 0x000fc60000201000 */
[----:B------:R-:W-:-:S05]  /*0070*/  @!P0 IMAD R3, R7, 0x4, R2 ;  /* 0x0000000407038824 */ /* 0x000fca00078e0202 */
[----:B------:R0:W-:Y:S02]  /*0080*/  @!P0 STS [R3], R0 ;  /* 0x0000000003008388 */ /* 0x0001e40000000800 */
[----:B0-----:R-:W-:Y:S01]  /*0090*/  CS2R R2, SR_CLOCKLO ;  /* 0x0000000000027805 */ /* 0x001fe20000015000 */
[----:B------:R-:W0:Y:S02]  /*00a0*/  LDCU UR4, c[0x0][0x388] ;  /* 0x00007100ff0477ac */ /* 0x000e240008000800 */
[----:B0-----:R-:W-:-:S09]  /*00b0*/  UISETP.GE.AND UP0, UPT, UR4, 0x1, UPT ;  /* 0x000000010400788c */ /* 0x001fd2000bf06270 */
[----:B------:R-:W-:Y:S05]  /*00c0*/  BRA.U !UP0, `(.L_x_3) ;  /* 0x0000000108147547 */ /* 0x000fea000b800000 */
[----:B------:R-:W-:-:S12]  /*00d0*/  UIADD3 UR4, UPT, UPT, -UR4, URZ, URZ ;  /* 0x000000ff04047290 */ /* 0x000fd8000fffe1ff */
.L_x_4:
[----:B------:R-:W-:Y:S01]  /*00e0*/  BAR.SYNC.DEFER_BLOCKING 0x0 ;  /* 0x0000000000007b1d */ /* 0x000fe20000010000 */
[----:B------:R-:W-:-:S04]  /*00f0*/  UIADD3 UR4, UPT, UPT, UR4, 0x1, URZ ;  /* 0x0000000104047890 */ /* 0x000fc8000fffe0ff */
[----:B------:R-:W-:-:S09]  /*0100*/  UISETP.NE.AND UP0, UPT, UR4, URZ, UPT ;  /* 0x000000ff0400728c */ /* 0x000fd2000bf05270 */
[----:B------:R-:W-:Y:S05]  /*0110*/  BRA.U UP0, `(.L_x_4) ;  /* 0xfffffffd00f07547 */ /* 0x000fea000b83ffff */
.L_x_3:
[----:B------:R-:W-:Y:S02]  /*0120*/  CS2R R4, SR_CLOCKLO ;  /* 0x0000000000047805 */ /* 0x000fe40000015000 */
[----:B------:R-:W-:-:S13]  /*0130*/  ISETP.NE.AND P0, PT, R7, RZ, PT ;  /* 0x000000ff0700720c */ /* 0x000fda0003f05270 */
[----:B------:R-:W-:Y:S05]  /*0140*/  @P0 EXIT ;  /* 0x000000000000094d */ /* 0x000fea0003800000 */
[----:B------:R-:W0:Y:S01]  /*0150*/  S2R R9, SR_CTAID.X ;  /* 0x0000000000097919 */ /* 0x000e220000002500 */
[----:B------:R-:W0:Y:S01]  /*0160*/  LDC.64 R6, c[0x0][0x380] ;  /* 0x0000e000ff067b82 */ /* 0x000e220000000a00 */
[----:B------:R-:W1:Y:S01]  /*0170*/  LDCU.64 UR4, c[0x0][0x358] ;  /* 0x00006b00ff0477ac */ /* 0x000e620008000a00 */
[----:B------:R-:W-:-:S05]  /*0180*/  IADD3 R4, P0, PT, -R2, R4, RZ ;  /* 0x0000000402047210 */ /* 0x000fca0007f1e1ff */
[----:B------:R-:W-:Y:S02]  /*0190*/  IMAD.X R5, R5, 0x1, ~R3, P0 ;  /* 0x0000000105057824 */ /* 0x000fe400000e0e03 */
[----:B0-----:R-:W-:-:S05]  /*01a0*/  IMAD.WIDE.U32 R2, R9, 0x8, R6 ;  /* 0x0000000809027825 */ /* 0x001fca00078e0006 */
[----:B-1----:R-:W-:Y:S01]  /*01b0*/  STG.E.64 desc[UR4][R2.64], R4 ;  /* 0x0000000402007986 */ /* 0x002fe2000c101b04 */
[----:B------:R-:W-:Y:S05]  /*01c0*/  EXIT ;  /* 0x000000000000794d */ /* 0x000fea0003800000 */
.L_x_5:
        /* <DEDUP_REMOVED lines=11> */
.L_x_10:


//--------------------- .text._Z13test_sm_countPfi --------------------------
	.section	.text._Z13test_sm_countPfi,"ax",@progbits
	.align	128
        .global         _Z13test_sm_countPfi
        .type           _Z13test_sm_countPfi,@function
        .size           _Z13test_sm_countPfi,(.L_x_11 - _Z13test_sm_countPfi)
        .other          _Z13test_sm_countPfi,@"STO_CUDA_ENTRY STV_DEFAULT"
_Z13test_sm_countPfi:
.text._Z13test_sm_countPfi:
[----:B------:R-:W-:Y:S01]  /*0000*/  LDC R1, c[0x0][0x37c] ;  /* 0x0000df00ff017b82 */ /* 0x000fe20000000800 */
[----:B------:R-:W0:Y:S01]  /*0010*/  LDCU UR4, c[0x0][0x388] ;  /* 0x00007100ff0477ac */ /* 0x000e220008000800 */
[----:B------:R-:W1:Y:S01]  /*0020*/  S2R R2, SR_TID.X ;  /* 0x0000000000027919 */ /* 0x000e620000002100 */
[----:B------:R-:W-:Y:S01]  /*0030*/  HFMA2 R0, -RZ, RZ, 2, 0 ;  /* 0x40000000ff007431 */ /* 0x000fe200000001ff */
[----:B------:R-:W-:Y:S01]  /*0040*/  MOV R5, 0x3f800000 ;  /* 0x3f80000000057802 */ /* 0x000fe20000000f00 */
[----:B0-----:R-:W-:-:S09]  /*0050*/  UISETP.GE.AND UP0, UPT, UR4, 0x2, UPT ;  /* 0x000000020400788c */ /* 0x001fd2000bf06270 */
[----:B------:R-:W-:Y:S05]  /*0060*/  BRA.U !UP0, `(.L_x_6) ;  /* 0x0000000108207547 */ /* 0x000fea000b800000 */
[----:B------:R-:W-:Y:S01]  /*0070*/  MOV R5, 0x3f800000 ;  /* 0x3f80000000057802 */ /* 0x000fe20000000f00 */
[----:B------:R-:W-:Y:S01]  /*0080*/  UIADD3 UR4, UPT, UPT, -UR4, URZ, URZ ;  /* 0x000000ff04047290 */ /* 0x000fe2000fffe1ff */
[----:B------:R-:W-:-:S11]  /*0090*/  MOV R0, 0x40000000 ;  /* 0x4000000000007802 */ /* 0x000fd60000000f00 */
.L_x_7:
[----:B------:R-:W-:Y:S01]  /*00a0*/  UIADD3 UR4, UPT, UPT, UR4, 0x1, URZ ;  /* 0x0000000104047890 */ /* 0x000fe2000fffe0ff */
[----:B------:R-:W-:Y:S01]  /*00b0*/  FADD R5, R5, R0 ;  /* 0x0000000005057221 */ /* 0x000fe20000000000 */
[----:B------:R-:W-:Y:S02]  /*00c0*/  FADD R0, R0, 0.99909991025924682617 ;  /* 0x3f7fc50300007421 */ /* 0x000fe40000000000 */
[----:B------:R-:W-:-:S09]  /*00d0*/  UISETP.NE.AND UP0, UPT, UR4, -0x1, UPT ;  /* 0xffffffff0400788c */ /* 0x000fd2000bf05270 */
[----:B------:R-:W-:Y:S05]  /*00e0*/  BRA.U UP0, `(.L_x_7) ;  /* 0xfffffffd00ec7547 */ /* 0x000fea000b83ffff */
.L_x_6:
[----:B------:R-:W0:Y:S01]  /*00f0*/  S2UR UR5, SR_CTAID.X ;  /* 0x00000000000579c3 */ /* 0x000e220000002500 */
[----:B------:R-:W0:Y:S01]  /*0100*/  LDCU UR4, c[0x0][0x360] ;  /* 0x00006c00ff0477ac */ /* 0x000e220008000800 */
[----:B-1----:R-:W-:Y:S01]  /*0110*/  IADD3 R2, PT, PT, -R2, RZ, RZ ;  /* 0x000000ff02027210 */ /* 0x002fe20007ffe1ff */
[----:B0-----:R-:W-:-:S06]  /*0120*/  UIMAD UR4, UR4, UR5, URZ ;  /* 0x00000005040472a4 */ /* 0x001fcc000f8e02ff */
[----:B------:R-:W-:-:S13]  /*0130*/  ISETP.NE.AND P0, PT, R2, UR4, PT ;  /* 0x0000000402007c0c */ /* 0x000fda000bf05270 */
[----:B------:R-:W-:Y:S05]  /*0140*/  @P0 EXIT ;  /* 0x000000000000094d */ /* 0x000fea0003800000 */
[----:B------:R-:W0:Y:S01]  /*0150*/  LDC.64 R2, c[0x0][0x380] ;  /* 0x0000e000ff027b82 */ /* 0x000e220000000a00 */
[----:B------:R-:W0:Y:S01]  /*0160*/  LDCU.64 UR4, c[0x0][0x358] ;  /* 0x00006b00ff0477ac */ /* 0x000e220008000a00 */
[----:B------:R-:W-:-:S05]  /*0170*/  FADD R5, R5, R0 ;  /* 0x0000000005057221 */ /* 0x000fca0000000000 */
[----:B0-----:R-:W-:Y:S01]  /*0180*/  STG.E desc[UR4][R2.64], R5 ;  /* 0x0000000502007986 */ /* 0x001fe2000c101904 */
[----:B------:R-:W-:Y:S05]  /*0190*/  EXIT ;  /* 0x000000000000794d */ /* 0x000fea0003800000 */
.L_x_8:
        /* <DEDUP_REMOVED lines=14> */
.L_x_11:


//--------------------- .nv.shared._Z22test_partitions_per_smPfPmi --------------------------
	.section	.nv.shared._Z22test_partitions_per_smPfPmi,"aw",@nobits
	.sectionflags	@""
	.align	16
	.zero		1024


//--------------------- .nv.shared.reserved.0     --------------------------
	.section	.nv.shared.reserved.0,"aw",@nobits
	.weak		__nv_reservedSMEM_offset_0_alias
	.size		__nv_reservedSMEM_offset_0_alias, 0, 64
	.other		__nv_reservedSMEM_offset_0_alias,@"STO_CUDA_RESERVED_SHARED STV_DEFAULT"
__nv_reservedSMEM_offset_0_alias:
	.zero		0
	.zero		64


//--------------------- .nv.shared._Z17test_warps_per_smPmi --------------------------
	.section	.nv.shared._Z17test_warps_per_smPmi,"aw",@nobits
	.sectionflags	@""
	.align	16
	.zero		1024


//--------------------- .nv.shared._Z13test_sm_countPfi --------------------------
	.section	.nv.shared._Z13test_sm_countPfi,"aw",@nobits
	.sectionflags	@""
	.align	16
	.zero		1024


//--------------------- .nv.constant0._Z22test_partitions_per_smPfPmi --------------------------
	.section	.nv.constant0._Z22test_partitions_per_smPfPmi,"a",@progbits
	.sectionflags	@""
	.align	4
.nv.constant0._Z22test_partitions_per_smPfPmi:
	.zero		916


//--------------------- .nv.constant0._Z17test_warps_per_smPmi --------------------------
	.section	.nv.constant0._Z17test_warps_per_smPmi,"a",@progbits
	.sectionflags	@""
	.align	4
.nv.constant0._Z17test_warps_per_smPmi:
	.zero		908


//--------------------- .nv.constant0._Z13test_sm_countPfi --------------------------
	.section	.nv.constant0._Z13test_sm_countPfi,"a",@progbits
	.sectionflags	@""
	.align	4
.nv.constant0._Z13test_sm_countPfi:
	.zero		908


//--------------------- SYMBOLS --------------------------

	.type		.nv.reservedSmem.offset0,@object
	.size		.nv.reservedSmem.offset0,0x4
	.type		.nv.reservedSmem.cap,@object
	.size		.nv.reservedSmem.cap,0x4
